	.headerflags	@"EF_CUDA_TEXMODE_UNIFIED EF_CUDA_64BIT_ADDRESS EF_CUDA_ACCELERATORS EF_CUDA_SM90 EF_CUDA_VIRTUAL_SM(EF_CUDA_SM90)"
	.elftype	@"ET_EXEC"


//--------------------- .nv.info                  --------------------------
	.section	.nv.info,"",@"SHT_CUDA_INFO"
	.align	4


	//----- nvinfo : EIATTR_REGCOUNT
	.align		4
        /*0000*/ 	.byte	0x04, 0x2f
        /*0002*/ 	.short	(.L_1 - .L_0)
	.align		4
.L_0:
        /*0004*/ 	.word	index@(triton_poi_fused_convolution_leaky_relu_7)
        /*0008*/ 	.word	0x0000000e


	//----- nvinfo : EIATTR_MIN_STACK_SIZE
	.align		4
.L_1:
        /*000c*/ 	.byte	0x04, 0x12
        /*000e*/ 	.short	(.L_3 - .L_2)
	.align		4
.L_2:
        /*0010*/ 	.word	index@(triton_poi_fused_convolution_leaky_relu_7)
        /*0014*/ 	.word	0x00000000


	//----- nvinfo : EIATTR_FRAME_SIZE
	.align		4
.L_3:
        /*0018*/ 	.byte	0x04, 0x11
        /*001a*/ 	.short	(.L_5 - .L_4)
	.align		4
.L_4:
        /*001c*/ 	.word	index@(triton_poi_fused_convolution_leaky_relu_7)
        /*0020*/ 	.word	0x00000000


	//----- nvinfo : EIATTR_MIN_STACK_SIZE
	.align		4
.L_5:
        /*0024*/ 	.byte	0x04, 0x12
        /*0026*/ 	.short	(.L_7 - .L_6)
	.align		4
.L_6:
        /*0028*/ 	.word	index@(triton_poi_fused_convolution_leaky_relu_7)
        /*002c*/ 	.word	0x00000000
.L_7:


//--------------------- .nv.info.triton_poi_fused_convolution_leaky_relu_7 --------------------------
	.section	.nv.info.triton_poi_fused_convolution_leaky_relu_7,"",@"SHT_CUDA_INFO"
	.sectionflags	@""
	.align	4


	//----- nvinfo : EIATTR_CUDA_API_VERSION
	.align		4
        /*0000*/ 	.byte	0x04, 0x37
        /*0002*/ 	.short	(.L_9 - .L_8)
.L_8:
        /*0004*/ 	.word	0x0000007c


	//----- nvinfo : EIATTR_KPARAM_INFO
	.align		4
.L_9:
        /*0008*/ 	.byte	0x04, 0x17
        /*000a*/ 	.short	(.L_11 - .L_10)
.L_10:
        /*000c*/ 	.word	0x00000000
        /*0010*/ 	.short	0x0003
        /*0012*/ 	.short	0x0018
        /*0014*/ 	.byte	0x00, 0xf0, 0x11, 0x00


	//----- nvinfo : EIATTR_KPARAM_INFO
	.align		4
.L_11:
        /*0018*/ 	.byte	0x04, 0x17
        /*001a*/ 	.short	(.L_13 - .L_12)
.L_12:
        /*001c*/ 	.word	0x00000000
        /*0020*/ 	.short	0x0002
        /*0022*/ 	.short	0x0010
        /*0024*/ 	.byte	0x00, 0xf4, 0x21, 0x00


	//----- nvinfo : EIATTR_KPARAM_INFO
	.align		4
.L_13:
        /*0028*/ 	.byte	0x04, 0x17
        /*002a*/ 	.short	(.L_15 - .L_14)
.L_14:
        /*002c*/ 	.word	0x00000000
        /*0030*/ 	.short	0x0001
        /*0032*/ 	.short	0x0008
        /*0034*/ 	.byte	0x00, 0xf4, 0x21, 0x00


	//----- nvinfo : EIATTR_KPARAM_INFO
	.align		4
.L_15:
        /*0038*/ 	.byte	0x04, 0x17
        /*003a*/ 	.short	(.L_17 - .L_16)
.L_16:
        /*003c*/ 	.word	0x00000000
        /*0040*/ 	.short	0x0000
        /*0042*/ 	.short	0x0000
        /*0044*/ 	.byte	0x00, 0xf4, 0x21, 0x00


	//----- nvinfo : EIATTR_SPARSE_MMA_MASK
	.align		4
.L_17:
        /*0048*/ 	.byte	0x03, 0x50
        /*004a*/ 	.short	0x0000


	//----- nvinfo : EIATTR_MAXREG_COUNT
	.align		4
        /*004c*/ 	.byte	0x03, 0x1b
        /*004e*/ 	.short	0x00ff


	//----- nvinfo : EIATTR_EXIT_INSTR_OFFSETS
	.align		4
        /*0050*/ 	.byte	0x04, 0x1c
        /*0052*/ 	.short	(.L_19 - .L_18)


	//   ....[0]....
.L_18:
        /*0054*/ 	.word	0x000001d0


	//----- nvinfo : EIATTR_REQNTID
	.align		4
.L_19:
        /*0058*/ 	.byte	0x04, 0x10
        /*005a*/ 	.short	(.L_21 - .L_20)
.L_20:
        /*005c*/ 	.word	0x00000080
        /*0060*/ 	.word	0x00000001
        /*0064*/ 	.word	0x00000001


	//----- nvinfo : EIATTR_CBANK_PARAM_SIZE
	.align		4
.L_21:
        /*0068*/ 	.byte	0x03, 0x19
        /*006a*/ 	.short	0x001c


	//----- nvinfo : EIATTR_PARAM_CBANK
	.align		4
        /*006c*/ 	.byte	0x04, 0x0a
        /*006e*/ 	.short	(.L_23 - .L_22)
	.align		4
.L_22:
        /*0070*/ 	.word	index@(.nv.constant0.triton_poi_fused_convolution_leaky_relu_7)
        /*0074*/ 	.short	0x0210
        /*0076*/ 	.short	0x001c


	//----- nvinfo : EIATTR_SW_WAR
	.align		4
.L_23:
        /*0078*/ 	.byte	0x04, 0x36
        /*007a*/ 	.short	(.L_25 - .L_24)
.L_24:
        /*007c*/ 	.word	0x00000008
.L_25:


//--------------------- .nv.callgraph             --------------------------
	.section	.nv.callgraph,"",@"SHT_CUDA_CALLGRAPH"
	.align	4
	.sectionentsize	8
	.align		4
        /*0000*/ 	.word	0x00000000
	.align		4
        /*0004*/ 	.word	0xffffffff
	.align		4
        /*0008*/ 	.word	0x00000000
	.align		4
        /*000c*/ 	.word	0xfffffffe
	.align		4
        /*0010*/ 	.word	0x00000000
	.align		4
        /*0014*/ 	.word	0xfffffffd
	.align		4
        /*0018*/ 	.word	0x00000000
	.align		4
        /*001c*/ 	.word	0xfffffffc


//--------------------- .text.triton_poi_fused_convolution_leaky_relu_7 --------------------------
	.section	.text.triton_poi_fused_convolution_leaky_relu_7,"ax",@progbits
	.align	128
        .global         triton_poi_fused_convolution_leaky_relu_7
        .type           triton_poi_fused_convolution_leaky_relu_7,@function
        .size           triton_poi_fused_convolution_leaky_relu_7,(.L_x_1 - triton_poi_fused_convolution_leaky_relu_7)
        .other          triton_poi_fused_convolution_leaky_relu_7,@"STO_CUDA_ENTRY STV_DEFAULT"
triton_poi_fused_convolution_leaky_relu_7:
.text.triton_poi_fused_convolution_leaky_relu_7:
[----:B------:R-:W-:Y:S01]  /*0000*/  LDC R1, c[0x0][0x28] ;  /* 0x00000a00ff017b82 */ /* 0x000fe20000000800 */
[----:B------:R-:W1:Y:S07]  /*0010*/  S2R R0, SR_TID.X ;  /* 0x0000000000007919 */ /* 0x000e6e0000002100 */
[----:B------:R-:W2:Y:S01]  /*0020*/  LDC.64 R4, c[0x0][0x218] ;  /* 0x00008600ff047b82 */ /* 0x000ea20000000a00 */
[----:B------:R-:W-:Y:S01]  /*0030*/  ULDC.64 UR4, c[0x0][0x208] ;  /* 0x0000820000047ab9 */ /* 0x000fe20000000a00 */
[----:B------:R-:W-:Y:S01]  /*0040*/  ULDC.64 UR6, c[0x0][0x220] ;  /* 0x0000880000067ab9 */ /* 0x000fe20000000a00 */
[----:B------:R-:W3:Y:S01]  /*0050*/  S2R R7, SR_CTAID.X ;  /* 0x0000000000077919 */ /* 0x000ee20000002500 */
[----:B-1----:R-:W-:-:S02]  /*0060*/  LOP3.LUT R0, R0, 0x7f, RZ, 0xc0, !PT ;  /* 0x0000007f00007812 */ /* 0x002fc400078ec0ff */
[----:B---3--:R-:W-:-:S03]  /*0070*/  SHF.R.S32.HI R2, RZ, 0x18, R7 ;  /* 0x00000018ff027819 */ /* 0x008fc60000011407 */
[----:B------:R-:W-:Y:S01]  /*0080*/  IMAD R7, R7, 0x80, R0 ;  /* 0x0000008007077824 */ /* 0x000fe200078e0200 */
[----:B------:R-:W-:Y:S02]  /*0090*/  SGXT R0, R2, 0x1 ;  /* 0x000000010200781a */ /* 0x000fe40000000200 */
[----:B------:R-:W1:Y:S02]  /*00a0*/  LDC.64 R2, c[0x0][0x210] ;  /* 0x00008400ff027b82 */ /* 0x000e640000000a00 */
[----:B------:R-:W-:-:S04]  /*00b0*/  LEA.HI R0, R0, R7, RZ, 0x2 ;  /* 0x0000000700007211 */ /* 0x000fc800078f10ff */
[--C-:B------:R-:W-:Y:S02]  /*00c0*/  SHF.R.S32.HI R6, RZ, 0x2, R0.reuse ;  /* 0x00000002ff067819 */ /* 0x100fe40000011400 */
[----:B------:R-:W-:-:S04]  /*00d0*/  SHF.R.S32.HI R9, RZ, 0x1f, R0 ;  /* 0x0000001fff097819 */ /* 0x000fc80000011400 */
[----:B------:R-:W-:-:S04]  /*00e0*/  LEA.HI R9, R9, R6, RZ, 0x9 ;  /* 0x0000000609097211 */ /* 0x000fc800078f48ff */
[----:B------:R-:W-:-:S05]  /*00f0*/  LOP3.LUT R9, R9, 0xfffffe00, RZ, 0xc0, !PT ;  /* 0xfffffe0009097812 */ /* 0x000fca00078ec0ff */
[----:B------:R-:W-:Y:S02]  /*0100*/  IMAD.IADD R9, R6, 0x1, -R9 ;  /* 0x0000000106097824 */ /* 0x000fe400078e0a09 */
[----:B-1----:R-:W-:-:S04]  /*0110*/  IMAD.WIDE R2, R7, 0x4, R2 ;  /* 0x0000000407027825 */ /* 0x002fc800078e0202 */
[----:B--2---:R-:W-:Y:S01]  /*0120*/  IMAD.WIDE R4, R9, 0x4, R4 ;  /* 0x0000000409047825 */ /* 0x004fe200078e0204 */
[----:B------:R-:W2:Y:S05]  /*0130*/  LDG.E R0, desc[UR4][R2.64] ;  /* 0x0000000402007981 */ /* 0x000eaa000c1e1900 */
[----:B------:R-:W2:Y:S01]  /*0140*/  LDG.E.EL R5, desc[UR4][R4.64] ;  /* 0x0000000404057981 */ /* 0x000ea2000c2e1900 */
[----:B------:R-:W-:-:S04]  /*0150*/  IADD3 R6, P1, R7, UR6, RZ ;  /* 0x0000000607067c10 */ /* 0x000fc8000ff3e0ff */
[----:B------:R-:W-:Y:S02]  /*0160*/  LEA.HI.X.SX32 R7, R7, UR7, 0x1, P1 ;  /* 0x0000000707077c11 */ /* 0x000fe400088f0eff */
[C---:B--2---:R-:W-:Y:S01]  /*0170*/  FSETP.GT.AND P0, PT, R0.reuse, -R5, PT ;  /* 0x800000050000720b */ /* 0x044fe20003f04000 */
[----:B------:R-:W-:-:S03]  /*0180*/  FADD R9, R0, R5 ;  /* 0x0000000500097221 */ /* 0x000fc60000000000 */
[----:B------:R-:W-:-:S05]  /*0190*/  SEL R11, RZ, 0x1, !P0 ;  /* 0x00000001ff0b7807 */ /* 0x000fca0004000000 */
[----:B------:R-:W-:Y:S04]  /*01a0*/  STG.E.U8 desc[UR4][R6.64], R11 ;  /* 0x0000000b06007986 */ /* 0x000fe8000c101104 */
[----:B------:R-:W-:-:S05]  /*01b0*/  @!P0 FMUL R9, R9, 0.10000000149011611938 ;  /* 0x3dcccccd09098820 */ /* 0x000fca0000400000 */
[----:B------:R-:W-:Y:S01]  /*01c0*/  STG.E desc[UR4][R2.64], R9 ;  /* 0x0000000902007986 */ /* 0x000fe2000c101904 */
[----:B------:R-:W-:Y:S05]  /*01d0*/  EXIT ;  /* 0x000000000000794d */ /* 0x000fea0003800000 */
.L_x_0:
[----:B------:R-:W-:-:S00]  /*01e0*/  BRA `(.L_x_0) ;  /* 0xfffffffc00fc7947 */ /* 0x000fc0000383ffff */
[----:B------:R-:W-:-:S00]  /*01f0*/  NOP ;  /* 0x0000000000007918 */ /* 0x000fc00000000000 */
        /* <DEDUP_REMOVED lines=8> */
.L_x_1:


//--------------------- .nv.constant0.triton_poi_fused_convolution_leaky_relu_7 --------------------------
	.section	.nv.constant0.triton_poi_fused_convolution_leaky_relu_7,"a",@progbits
	.sectionflags	@""
	.align	4
.nv.constant0.triton_poi_fused_convolution_leaky_relu_7:
	.zero		556
